//
// Generated by NVIDIA NVVM Compiler
//
// Compiler Build ID: CL-36424714
// Cuda compilation tools, release 13.0, V13.0.88
// Based on NVVM 20.0.0
//

.version 9.0
.target sm_100
.address_size 64

	// .globl	_Z30lower_triangular_matmul_kernelPKfS0_Pfi

.visible .entry _Z30lower_triangular_matmul_kernelPKfS0_Pfi(
	.param .u64 .ptr .align 1 _Z30lower_triangular_matmul_kernelPKfS0_Pfi_param_0,
	.param .u64 .ptr .align 1 _Z30lower_triangular_matmul_kernelPKfS0_Pfi_param_1,
	.param .u64 .ptr .align 1 _Z30lower_triangular_matmul_kernelPKfS0_Pfi_param_2,
	.param .u32 _Z30lower_triangular_matmul_kernelPKfS0_Pfi_param_3
)
{
	.reg .pred 	%p<12>;
	.reg .b32 	%r<49>;
	.reg .b32 	%f<67>;
	.reg .b64 	%rd<39>;

	ld.param.u64 	%rd4, [_Z30lower_triangular_matmul_kernelPKfS0_Pfi_param_0];
	ld.param.u64 	%rd5, [_Z30lower_triangular_matmul_kernelPKfS0_Pfi_param_1];
	ld.param.u64 	%rd3, [_Z30lower_triangular_matmul_kernelPKfS0_Pfi_param_2];
	ld.param.u32 	%r24, [_Z30lower_triangular_matmul_kernelPKfS0_Pfi_param_3];
	cvta.to.global.u64 	%rd1, %rd5;
	cvta.to.global.u64 	%rd2, %rd4;
	mov.u32 	%r25, %ctaid.x;
	mov.u32 	%r26, %ntid.x;
	mov.u32 	%r27, %tid.x;
	mad.lo.s32 	%r1, %r25, %r26, %r27;
	mov.u32 	%r28, %ctaid.y;
	mov.u32 	%r29, %ntid.y;
	mov.u32 	%r30, %tid.y;
	mad.lo.s32 	%r2, %r28, %r29, %r30;
	max.s32 	%r31, %r2, %r1;
	setp.ge.s32 	%p1, %r31, %r24;
	setp.lt.s32 	%p2, %r2, %r1;
	or.pred  	%p3, %p2, %p1;
	@%p3 bra 	$L__BB0_13;
	mul.lo.s32 	%r3, %r24, %r2;
	sub.s32 	%r32, %r2, %r1;
	add.s32 	%r4, %r32, 1;
	and.b32  	%r5, %r4, 7;
	setp.lt.u32 	%p4, %r32, 7;
	mov.f32 	%f66, 0f00000000;
	mov.u32 	%r46, %r1;
	@%p4 bra 	$L__BB0_4;
	mad.lo.s32 	%r44, %r24, %r1, %r1;
	shl.b32 	%r7, %r24, 3;
	add.s32 	%r43, %r1, %r3;
	and.b32  	%r33, %r4, -8;
	neg.s32 	%r42, %r33;
	mov.f32 	%f66, 0f00000000;
	mul.wide.s32 	%rd10, %r24, 4;
	mov.u32 	%r46, %r1;
$L__BB0_3:
	.pragma "nounroll";
	mul.wide.s32 	%rd6, %r43, 4;
	add.s64 	%rd7, %rd2, %rd6;
	ld.global.nc.f32 	%f16, [%rd7];
	mul.wide.s32 	%rd8, %r44, 4;
	add.s64 	%rd9, %rd1, %rd8;
	ld.global.nc.f32 	%f17, [%rd9];
	fma.rn.f32 	%f18, %f16, %f17, %f66;
	ld.global.nc.f32 	%f19, [%rd7+4];
	add.s64 	%rd11, %rd9, %rd10;
	ld.global.nc.f32 	%f20, [%rd11];
	fma.rn.f32 	%f21, %f19, %f20, %f18;
	ld.global.nc.f32 	%f22, [%rd7+8];
	add.s64 	%rd12, %rd11, %rd10;
	ld.global.nc.f32 	%f23, [%rd12];
	fma.rn.f32 	%f24, %f22, %f23, %f21;
	ld.global.nc.f32 	%f25, [%rd7+12];
	add.s64 	%rd13, %rd12, %rd10;
	ld.global.nc.f32 	%f26, [%rd13];
	fma.rn.f32 	%f27, %f25, %f26, %f24;
	ld.global.nc.f32 	%f28, [%rd7+16];
	add.s64 	%rd14, %rd13, %rd10;
	ld.global.nc.f32 	%f29, [%rd14];
	fma.rn.f32 	%f30, %f28, %f29, %f27;
	ld.global.nc.f32 	%f31, [%rd7+20];
	add.s64 	%rd15, %rd14, %rd10;
	ld.global.nc.f32 	%f32, [%rd15];
	fma.rn.f32 	%f33, %f31, %f32, %f30;
	ld.global.nc.f32 	%f34, [%rd7+24];
	add.s64 	%rd16, %rd15, %rd10;
	ld.global.nc.f32 	%f35, [%rd16];
	fma.rn.f32 	%f36, %f34, %f35, %f33;
	ld.global.nc.f32 	%f37, [%rd7+28];
	add.s64 	%rd17, %rd16, %rd10;
	ld.global.nc.f32 	%f38, [%rd17];
	fma.rn.f32 	%f66, %f37, %f38, %f36;
	add.s32 	%r46, %r46, 8;
	add.s32 	%r44, %r44, %r7;
	add.s32 	%r43, %r43, 8;
	add.s32 	%r42, %r42, 8;
	setp.ne.s32 	%p5, %r42, 0;
	@%p5 bra 	$L__BB0_3;
$L__BB0_4:
	setp.eq.s32 	%p6, %r5, 0;
	@%p6 bra 	$L__BB0_12;
	and.b32  	%r19, %r4, 3;
	setp.lt.u32 	%p7, %r5, 4;
	@%p7 bra 	$L__BB0_7;
	add.s32 	%r34, %r46, %r3;
	mul.wide.s32 	%rd18, %r34, 4;
	add.s64 	%rd19, %rd2, %rd18;
	ld.global.nc.f32 	%f40, [%rd19];
	mad.lo.s32 	%r35, %r46, %r24, %r1;
	mul.wide.s32 	%rd20, %r35, 4;
	add.s64 	%rd21, %rd1, %rd20;
	ld.global.nc.f32 	%f41, [%rd21];
	fma.rn.f32 	%f42, %f40, %f41, %f66;
	ld.global.nc.f32 	%f43, [%rd19+4];
	mul.wide.s32 	%rd22, %r24, 4;
	add.s64 	%rd23, %rd21, %rd22;
	ld.global.nc.f32 	%f44, [%rd23];
	fma.rn.f32 	%f45, %f43, %f44, %f42;
	ld.global.nc.f32 	%f46, [%rd19+8];
	add.s64 	%rd24, %rd23, %rd22;
	ld.global.nc.f32 	%f47, [%rd24];
	fma.rn.f32 	%f48, %f46, %f47, %f45;
	ld.global.nc.f32 	%f49, [%rd19+12];
	add.s64 	%rd25, %rd24, %rd22;
	ld.global.nc.f32 	%f50, [%rd25];
	fma.rn.f32 	%f66, %f49, %f50, %f48;
	add.s32 	%r46, %r46, 4;
$L__BB0_7:
	setp.eq.s32 	%p8, %r19, 0;
	@%p8 bra 	$L__BB0_12;
	setp.eq.s32 	%p9, %r19, 1;
	@%p9 bra 	$L__BB0_10;
	add.s32 	%r36, %r46, %r3;
	mul.wide.s32 	%rd26, %r36, 4;
	add.s64 	%rd27, %rd2, %rd26;
	ld.global.nc.f32 	%f52, [%rd27];
	mad.lo.s32 	%r37, %r46, %r24, %r1;
	mul.wide.s32 	%rd28, %r37, 4;
	add.s64 	%rd29, %rd1, %rd28;
	ld.global.nc.f32 	%f53, [%rd29];
	fma.rn.f32 	%f54, %f52, %f53, %f66;
	ld.global.nc.f32 	%f55, [%rd27+4];
	mul.wide.s32 	%rd30, %r24, 4;
	add.s64 	%rd31, %rd29, %rd30;
	ld.global.nc.f32 	%f56, [%rd31];
	fma.rn.f32 	%f66, %f55, %f56, %f54;
	add.s32 	%r46, %r46, 2;
$L__BB0_10:
	and.b32  	%r38, %r4, 1;
	setp.eq.b32 	%p10, %r38, 1;
	not.pred 	%p11, %p10;
	@%p11 bra 	$L__BB0_12;
	add.s32 	%r39, %r46, %r3;
	mul.wide.s32 	%rd32, %r39, 4;
	add.s64 	%rd33, %rd2, %rd32;
	ld.global.nc.f32 	%f57, [%rd33];
	mad.lo.s32 	%r40, %r46, %r24, %r1;
	mul.wide.s32 	%rd34, %r40, 4;
	add.s64 	%rd35, %rd1, %rd34;
	ld.global.nc.f32 	%f58, [%rd35];
	fma.rn.f32 	%f66, %f57, %f58, %f66;
$L__BB0_12:
	add.s32 	%r41, %r3, %r1;
	cvta.to.global.u64 	%rd36, %rd3;
	mul.wide.s32 	%rd37, %r41, 4;
	add.s64 	%rd38, %rd36, %rd37;
	st.global.f32 	[%rd38], %f66;
$L__BB0_13:
	ret;

}


// ===== COMPILED SASS (sm_100) =====

	.target	sm_100

	.elftype	@"ET_EXEC"


//--------------------- .note.nv.tkinfo           --------------------------
	.section	.note.nv.tkinfo,"",@"SHT_NOTE"
	.sectionflags	@"SHF_NOTE_NV_TKINFO"
	.tkinfo
        /*0018*/ 	.word	0x00000002
        /*0030*/ 	.string	""
        /*0030*/ 	.string	"ptxas"
        /*0030*/ 	.string	"Cuda compilation tools, release 13.0, V13.0.88"
        /*0030*/ 	.string	"Build cuda_13.0.r13.0/compiler.36424714_0"
        /*0030*/ 	.string	"-arch sm_100 -m 64 "



//--------------------- .note.nv.cuinfo           --------------------------
	.section	.note.nv.cuinfo,"",@"SHT_NOTE"
	.sectionflags	@"SHF_NOTE_NV_CUINFO"
        /*0018*/ 	.short	0x0002
        /*001a*/ 	.short	0x0064
        /*001c*/ 	.short	0x0082
	.zero		2


//--------------------- .nv.info                  --------------------------
	.section	.nv.info,"",@"SHT_CUDA_INFO"
	.align	4


	//----- nvinfo : EIATTR_REGCOUNT
	.align		4
        /*0000*/ 	.byte	0x04, 0x2f
        /*0002*/ 	.short	(.L_1 - .L_0)
	.align		4
.L_0:
        /*0004*/ 	.word	index@(_Z30lower_triangular_matmul_kernelPKfS0_Pfi)
        /*0008*/ 	.word	0x00000020


	//----- nvinfo : EIATTR_FRAME_SIZE
	.align		4
.L_1:
        /*000c*/ 	.byte	0x04, 0x11
        /*000e*/ 	.short	(.L_3 - .L_2)
	.align		4
.L_2:
        /*0010*/ 	.word	index@(_Z30lower_triangular_matmul_kernelPKfS0_Pfi)
        /*0014*/ 	.word	0x00000000


	//----- nvinfo : EIATTR_MIN_STACK_SIZE
	.align		4
.L_3:
        /*0018*/ 	.byte	0x04, 0x12
        /*001a*/ 	.short	(.L_5 - .L_4)
	.align		4
.L_4:
        /*001c*/ 	.word	index@(_Z30lower_triangular_matmul_kernelPKfS0_Pfi)
        /*0020*/ 	.word	0x00000000
.L_5:


//--------------------- .nv.compat                --------------------------
	.section	.nv.compat,"",@"SHT_CUDA_COMPAT_INFO"
	.align	4
        /*0000*/ 	.byte	0x02, 0x09, 0x00, 0x00, 0x02, 0x02, 0x01, 0x00, 0x02, 0x05, 0x05, 0x00, 0x03, 0x07, 0x01, 0x01
        /*0010*/ 	.byte	0x02, 0x03, 0x00, 0x00, 0x02, 0x06, 0x01, 0x00, 0x04, 0x0b, 0x08, 0x00, 0x09, 0x00, 0x00, 0x00
        /*0020*/ 	.byte	0x00, 0x00, 0x00, 0x00


//--------------------- .nv.info._Z30lower_triangular_matmul_kernelPKfS0_Pfi --------------------------
	.section	.nv.info._Z30lower_triangular_matmul_kernelPKfS0_Pfi,"",@"SHT_CUDA_INFO"
	.sectionflags	@""
	.align	4


	//----- nvinfo : EIATTR_CUDA_API_VERSION
	.align		4
        /*0000*/ 	.byte	0x04, 0x37
        /*0002*/ 	.short	(.L_7 - .L_6)
.L_6:
        /*0004*/ 	.word	0x00000082


	//----- nvinfo : EIATTR_KPARAM_INFO
	.align		4
.L_7:
        /*0008*/ 	.byte	0x04, 0x17
        /*000a*/ 	.short	(.L_9 - .L_8)
.L_8:
        /*000c*/ 	.word	0x00000000
        /*0010*/ 	.short	0x0003
        /*0012*/ 	.short	0x0018
        /*0014*/ 	.byte	0x00, 0xf0, 0x11, 0x00


	//----- nvinfo : EIATTR_KPARAM_INFO
	.align		4
.L_9:
        /*0018*/ 	.byte	0x04, 0x17
        /*001a*/ 	.short	(.L_11 - .L_10)
.L_10:
        /*001c*/ 	.word	0x00000000
        /*0020*/ 	.short	0x0002
        /*0022*/ 	.short	0x0010
        /*0024*/ 	.byte	0x00, 0xf5, 0x21, 0x00


	//----- nvinfo : EIATTR_KPARAM_INFO
	.align		4
.L_11:
        /*0028*/ 	.byte	0x04, 0x17
        /*002a*/ 	.short	(.L_13 - .L_12)
.L_12:
        /*002c*/ 	.word	0x00000000
        /*0030*/ 	.short	0x0001
        /*0032*/ 	.short	0x0008
        /*0034*/ 	.byte	0x00, 0xf5, 0x21, 0x00


	//----- nvinfo : EIATTR_KPARAM_INFO
	.align		4
.L_13:
        /*0038*/ 	.byte	0x04, 0x17
        /*003a*/ 	.short	(.L_15 - .L_14)
.L_14:
        /*003c*/ 	.word	0x00000000
        /*0040*/ 	.short	0x0000
        /*0042*/ 	.short	0x0000
        /*0044*/ 	.byte	0x00, 0xf5, 0x21, 0x00


	//----- nvinfo : EIATTR_SPARSE_MMA_MASK
	.align		4
.L_15:
        /*0048*/ 	.byte	0x03, 0x50
        /*004a*/ 	.short	0x0000


	//----- nvinfo : EIATTR_MAXREG_COUNT
	.align		4
        /*004c*/ 	.byte	0x03, 0x1b
        /*004e*/ 	.short	0x00ff


	//----- nvinfo : EIATTR_MERCURY_ISA_VERSION
	.align		4
        /*0050*/ 	.byte	0x03, 0x5f
        /*0052*/ 	.short	0x0101


	//----- nvinfo : EIATTR_VRC_CTA_INIT_COUNT
	.align		4
        /*0054*/ 	.byte	0x02, 0x4a
	.zero		1
	.zero		1


	//----- nvinfo : EIATTR_EXIT_INSTR_OFFSETS
	.align		4
        /*0058*/ 	.byte	0x04, 0x1c
        /*005a*/ 	.short	(.L_17 - .L_16)


	//   ....[0]....
.L_16:
        /*005c*/ 	.word	0x000000d0


	//   ....[1]....
        /*0060*/ 	.word	0x00000860


	//----- nvinfo : EIATTR_CRS_STACK_SIZE
	.align		4
.L_17:
        /*0064*/ 	.byte	0x04, 0x1e
        /*0066*/ 	.short	(.L_19 - .L_18)
.L_18:
        /*0068*/ 	.word	0x00000000


	//----- nvinfo : EIATTR_CBANK_PARAM_SIZE
	.align		4
.L_19:
        /*006c*/ 	.byte	0x03, 0x19
        /*006e*/ 	.short	0x001c


	//----- nvinfo : EIATTR_PARAM_CBANK
	.align		4
        /*0070*/ 	.byte	0x04, 0x0a
        /*0072*/ 	.short	(.L_21 - .L_20)
	.align		4
.L_20:
        /*0074*/ 	.word	index@(.nv.constant0._Z30lower_triangular_matmul_kernelPKfS0_Pfi)
        /*0078*/ 	.short	0x0380
        /*007a*/ 	.short	0x001c


	//----- nvinfo : EIATTR_SW_WAR
	.align		4
.L_21:
        /*007c*/ 	.byte	0x04, 0x36
        /*007e*/ 	.short	(.L_23 - .L_22)
.L_22:
        /*0080*/ 	.word	0x00000008
.L_23:


//--------------------- .nv.callgraph             --------------------------
	.section	.nv.callgraph,"",@"SHT_CUDA_CALLGRAPH"
	.align	4
	.sectionentsize	8
	.align		4
        /*0000*/ 	.word	0x00000000
	.align		4
        /*0004*/ 	.word	0xffffffff
	.align		4
        /*0008*/ 	.word	0x00000000
	.align		4
        /*000c*/ 	.word	0xfffffffe
	.align		4
        /*0010*/ 	.word	0x00000000
	.align		4
        /*0014*/ 	.word	0xfffffffd
	.align		4
        /*0018*/ 	.word	0x00000000
	.align		4
        /*001c*/ 	.word	0xfffffffc


//--------------------- .text._Z30lower_triangular_matmul_kernelPKfS0_Pfi --------------------------
	.section	.text._Z30lower_triangular_matmul_kernelPKfS0_Pfi,"ax",@progbits
	.align	128
        .global         _Z30lower_triangular_matmul_kernelPKfS0_Pfi
        .type           _Z30lower_triangular_matmul_kernelPKfS0_Pfi,@function
        .size           _Z30lower_triangular_matmul_kernelPKfS0_Pfi,(.L_x_8 - _Z30lower_triangular_matmul_kernelPKfS0_Pfi)
        .other          _Z30lower_triangular_matmul_kernelPKfS0_Pfi,@"STO_CUDA_ENTRY STV_DEFAULT"
_Z30lower_triangular_matmul_kernelPKfS0_Pfi:
.text._Z30lower_triangular_matmul_kernelPKfS0_Pfi:
[----:B------:R-:W-:Y:S01]  /*0000*/  LDC R1, c[0x0][0x37c] ;  /* 0x0000df00ff017b82 */ /* 0x000fe20000000800 */
[----:B------:R-:W0:Y:S07]  /*0010*/  S2R R3, SR_TID.X ;  /* 0x0000000000037919 */ /* 0x000e2e0000002100 */
[----:B------:R-:W0:Y:S01]  /*0020*/  LDC R0, c[0x0][0x360] ;  /* 0x0000d800ff007b82 */ /* 0x000e220000000800 */
[----:B------:R-:W1:Y:S07]  /*0030*/  S2R R5, SR_TID.Y ;  /* 0x0000000000057919 */ /* 0x000e6e0000002200 */
[----:B------:R-:W0:Y:S08]  /*0040*/  S2UR UR4, SR_CTAID.X ;  /* 0x00000000000479c3 */ /* 0x000e300000002500 */
[----:B------:R-:W1:Y:S08]  /*0050*/  S2UR UR5, SR_CTAID.Y ;  /* 0x00000000000579c3 */ /* 0x000e700000002600 */
[----:B------:R-:W1:Y:S08]  /*0060*/  LDC R14, c[0x0][0x364] ;  /* 0x0000d900ff0e7b82 */ /* 0x000e700000000800 */
[----:B------:R-:W2:Y:S01]  /*0070*/  LDC R15, c[0x0][0x398] ;  /* 0x0000e600ff0f7b82 */ /* 0x000ea20000000800 */
[----:B0-----:R-:W-:-:S02]  /*0080*/  IMAD R0, R0, UR4, R3 ;  /* 0x0000000400007c24 */ /* 0x001fc4000f8e0203 */
[----:B-1----:R-:W-:-:S05]  /*0090*/  IMAD R14, R14, UR5, R5 ;  /* 0x000000050e0e7c24 */ /* 0x002fca000f8e0205 */
[----:B------:R-:W-:-:S04]  /*00a0*/  VIMNMX R2, PT, PT, R0, R14, !PT ;  /* 0x0000000e00027248 */ /* 0x000fc80007fe0100 */
[----:B--2---:R-:W-:-:S04]  /*00b0*/  ISETP.GE.AND P0, PT, R2, R15, PT ;  /* 0x0000000f0200720c */ /* 0x004fc80003f06270 */
[----:B------:R-:W-:-:S13]  /*00c0*/  ISETP.LT.OR P0, PT, R14, R0, P0 ;  /* 0x000000000e00720c */ /* 0x000fda0000701670 */
[----:B------:R-:W-:Y:S05]  /*00d0*/  @P0 EXIT ;  /* 0x000000000000094d */ /* 0x000fea0003800000 */
[----:B------:R-:W-:Y:S01]  /*00e0*/  IADD3 R2, PT, PT, -R0, R14, RZ ;  /* 0x0000000e00027210 */ /* 0x000fe20007ffe1ff */
[----:B------:R-:W0:Y:S01]  /*00f0*/  LDCU.64 UR4, c[0x0][0x358] ;  /* 0x00006b00ff0477ac */ /* 0x000e220008000a00 */
[----:B------:R-:W-:Y:S01]  /*0100*/  BSSY.RECONVERGENT B0, `(.L_x_0) ;  /* 0x0000037000007945 */ /* 0x000fe20003800200 */
[----:B------:R-:W-:Y:S01]  /*0110*/  HFMA2 R26, -RZ, RZ, 0, 0 ;  /* 0x00000000ff1a7431 */ /* 0x000fe200000001ff */
[C---:B------:R-:W-:Y:S02]  /*0120*/  ISETP.GE.U32.AND P1, PT, R2.reuse, 0x7, PT ;  /* 0x000000070200780c */ /* 0x040fe40003f26070 */
[----:B------:R-:W-:Y:S02]  /*0130*/  IADD3 R16, PT, PT, R2, 0x1, RZ ;  /* 0x0000000102107810 */ /* 0x000fe40007ffe0ff */
[----:B------:R-:W-:Y:S02]  /*0140*/  MOV R18, R0 ;  /* 0x0000000000127202 */ /* 0x000fe40000000f00 */
[----:B------:R-:W-:-:S04]  /*0150*/  LOP3.LUT R25, R16, 0x7, RZ, 0xc0, !PT ;  /* 0x0000000710197812 */ /* 0x000fc800078ec0ff */
[----:B------:R-:W-:-:S03]  /*0160*/  ISETP.NE.AND P0, PT, R25, RZ, PT ;  /* 0x000000ff1900720c */ /* 0x000fc60003f05270 */
[----:B------:R-:W-:Y:S10]  /*0170*/  @!P1 BRA `(.L_x_1) ;  /* 0x0000000000bc9947 */ /* 0x000ff40003800000 */
[----:B------:R-:W-:Y:S01]  /*0180*/  LOP3.LUT R19, R16, 0xfffffff8, RZ, 0xc0, !PT ;  /* 0xfffffff810137812 */ /* 0x000fe200078ec0ff */
[-CC-:B------:R-:W-:Y:S01]  /*0190*/  IMAD R20, R0, R15.reuse, R0.reuse ;  /* 0x0000000f00147224 */ /* 0x180fe200078e0200 */
[----:B------:R-:W-:Y:S01]  /*01a0*/  MOV R26, RZ ;  /* 0x000000ff001a7202 */ /* 0x000fe20000000f00 */
[----:B------:R-:W-:Y:S01]  /*01b0*/  IMAD R17, R14, R15, R0 ;  /* 0x0000000f0e117224 */ /* 0x000fe200078e0200 */
[----:B------:R-:W-:Y:S02]  /*01c0*/  MOV R18, R0 ;  /* 0x0000000000127202 */ /* 0x000fe40000000f00 */
[----:B------:R-:W-:-:S07]  /*01d0*/  IADD3 R19, PT, PT, -R19, RZ, RZ ;  /* 0x000000ff13137210 */ /* 0x000fce0007ffe1ff */
.L_x_2:
[----:B------:R-:W1:Y:S08]  /*01e0*/  LDC.64 R2, c[0x0][0x380] ;  /* 0x0000e000ff027b82 */ /* 0x000e700000000a00 */
[----:B------:R-:W2:Y:S01]  /*01f0*/  LDC.64 R12, c[0x0][0x388] ;  /* 0x0000e200ff0c7b82 */ /* 0x000ea20000000a00 */
[----:B-1----:R-:W-:-:S05]  /*0200*/  IMAD.WIDE R2, R17, 0x4, R2 ;  /* 0x0000000411027825 */ /* 0x002fca00078e0202 */
[----:B0-----:R-:W3:Y:S01]  /*0210*/  LDG.E.CONSTANT R29, desc[UR4][R2.64] ;  /* 0x00000004021d7981 */ /* 0x001ee2000c1e9900 */
[----:B--2---:R-:W-:-:S03]  /*0220*/  IMAD.WIDE R12, R20, 0x4, R12 ;  /* 0x00000004140c7825 */ /* 0x004fc600078e020c */
[----:B------:R-:W2:Y:S04]  /*0230*/  LDG.E.CONSTANT R22, desc[UR4][R2.64+0x4] ;  /* 0x0000040402167981 */ /* 0x000ea8000c1e9900 */
[----:B------:R0:W3:Y:S04]  /*0240*/  LDG.E.CONSTANT R23, desc[UR4][R12.64] ;  /* 0x000000040c177981 */ /* 0x0000e8000c1e9900 */
[----:B------:R-:W4:Y:S04]  /*0250*/  LDG.E.CONSTANT R27, desc[UR4][R2.64+0x8] ;  /* 0x00000804021b7981 */ /* 0x000f28000c1e9900 */
[----:B------:R-:W5:Y:S01]  /*0260*/  LDG.E.CONSTANT R28, desc[UR4][R2.64+0xc] ;  /* 0x00000c04021c7981 */ /* 0x000f62000c1e9900 */
[----:B0-----:R-:W-:-:S05]  /*0270*/  IMAD.WIDE R12, R15, 0x4, R12 ;  /* 0x000000040f0c7825 */ /* 0x001fca00078e020c */
[----:B------:R0:W2:Y:S01]  /*0280*/  LDG.E.CONSTANT R21, desc[UR4][R12.64] ;  /* 0x000000040c157981 */ /* 0x0000a2000c1e9900 */
[----:B------:R-:W-:-:S05]  /*0290*/  IMAD.WIDE R4, R15, 0x4, R12 ;  /* 0x000000040f047825 */ /* 0x000fca00078e020c */
[----:B------:R1:W4:Y:S01]  /*02a0*/  LDG.E.CONSTANT R24, desc[UR4][R4.64] ;  /* 0x0000000404187981 */ /* 0x000322000c1e9900 */
[----:B------:R-:W-:-:S04]  /*02b0*/  IMAD.WIDE R6, R15, 0x4, R4 ;  /* 0x000000040f067825 */ /* 0x000fc800078e0204 */
[C---:B------:R-:W-:Y:S02]  /*02c0*/  IMAD.WIDE R8, R15.reuse, 0x4, R6 ;  /* 0x000000040f087825 */ /* 0x040fe400078e0206 */
[----:B------:R-:W5:Y:S02]  /*02d0*/  LDG.E.CONSTANT R7, desc[UR4][R6.64] ;  /* 0x0000000406077981 */ /* 0x000f64000c1e9900 */
[C---:B------:R-:W-:Y:S02]  /*02e0*/  IMAD.WIDE R10, R15.reuse, 0x4, R8 ;  /* 0x000000040f0a7825 */ /* 0x040fe400078e0208 */
[----:B------:R-:W5:Y:S02]  /*02f0*/  LDG.E.CONSTANT R8, desc[UR4][R8.64] ;  /* 0x0000000408087981 */ /* 0x000f64000c1e9900 */
[C---:B0-----:R-:W-:Y:S02]  /*0300*/  IMAD.WIDE R12, R15.reuse, 0x4, R10 ;  /* 0x000000040f0c7825 */ /* 0x041fe400078e020a */
[----:B------:R-:W5:Y:S04]  /*0310*/  LDG.E.CONSTANT R6, desc[UR4][R2.64+0x14] ;  /* 0x0000140402067981 */ /* 0x000f68000c1e9900 */
[----:B------:R-:W5:Y:S01]  /*0320*/  LDG.E.CONSTANT R11, desc[UR4][R10.64] ;  /* 0x000000040a0b7981 */ /* 0x000f62000c1e9900 */
[----:B-1----:R-:W-:-:S03]  /*0330*/  IMAD.WIDE R4, R15, 0x4, R12 ;  /* 0x000000040f047825 */ /* 0x002fc600078e020c */
[----:B------:R-:W5:Y:S04]  /*0340*/  LDG.E.CONSTANT R9, desc[UR4][R2.64+0x18] ;  /* 0x0000180402097981 */ /* 0x000f68000c1e9900 */
[----:B------:R-:W5:Y:S04]  /*0350*/  LDG.E.CONSTANT R5, desc[UR4][R4.64] ;  /* 0x0000000404057981 */ /* 0x000f68000c1e9900 */
[----:B------:R-:W5:Y:S01]  /*0360*/  LDG.E.CONSTANT R10, desc[UR4][R2.64+0x1c] ;  /* 0x00001c04020a7981 */ /* 0x000f62000c1e9900 */
[----:B---3--:R-:W-:-:S03]  /*0370*/  FFMA R23, R29, R23, R26 ;  /* 0x000000171d177223 */ /* 0x008fc6000000001a */
[----:B------:R-:W3:Y:S04]  /*0380*/  LDG.E.CONSTANT R29, desc[UR4][R2.64+0x10] ;  /* 0x00001004021d7981 */ /* 0x000ee8000c1e9900 */
[----:B------:R-:W3:Y:S01]  /*0390*/  LDG.E.CONSTANT R26, desc[UR4][R12.64] ;  /* 0x000000040c1a7981 */ /* 0x000ee2000c1e9900 */
[----:B------:R-:W-:Y:S01]  /*03a0*/  IADD3 R19, PT, PT, R19, 0x8, RZ ;  /* 0x0000000813137810 */ /* 0x000fe20007ffe0ff */
[----:B--2---:R-:W-:-:S03]  /*03b0*/  FFMA R22, R22, R21, R23 ;  /* 0x0000001516167223 */ /* 0x004fc60000000017 */
[----:B------:R-:W-:Y:S01]  /*03c0*/  ISETP.NE.AND P1, PT, R19, RZ, PT ;  /* 0x000000ff1300720c */ /* 0x000fe20003f25270 */
[----:B----4-:R-:W-:-:S04]  /*03d0*/  FFMA R27, R27, R24, R22 ;  /* 0x000000181b1b7223 */ /* 0x010fc80000000016 */
[----:B-----5:R-:W-:Y:S01]  /*03e0*/  FFMA R28, R28, R7, R27 ;  /* 0x000000071c1c7223 */ /* 0x020fe2000000001b */
[----:B------:R-:W-:Y:S02]  /*03f0*/  IADD3 R18, PT, PT, R18, 0x8, RZ ;  /* 0x0000000812127810 */ /* 0x000fe40007ffe0ff */
[----:B------:R-:W-:Y:S02]  /*0400*/  IADD3 R17, PT, PT, R17, 0x8, RZ ;  /* 0x0000000811117810 */ /* 0x000fe40007ffe0ff */
[----:B------:R-:W-:Y:S01]  /*0410*/  LEA R20, R15, R20, 0x3 ;  /* 0x000000140f147211 */ /* 0x000fe200078e18ff */
[----:B---3--:R-:W-:-:S04]  /*0420*/  FFMA R29, R29, R8, R28 ;  /* 0x000000081d1d7223 */ /* 0x008fc8000000001c */
[----:B------:R-:W-:-:S04]  /*0430*/  FFMA R6, R6, R11, R29 ;  /* 0x0000000b06067223 */ /* 0x000fc8000000001d */
[----:B------:R-:W-:-:S04]  /*0440*/  FFMA R9, R9, R26, R6 ;  /* 0x0000001a09097223 */ /* 0x000fc80000000006 */
[----:B------:R-:W-:Y:S01]  /*0450*/  FFMA R26, R10, R5, R9 ;  /* 0x000000050a1a7223 */ /* 0x000fe20000000009 */
[----:B------:R-:W-:Y:S06]  /*0460*/  @P1 BRA `(.L_x_2) ;  /* 0xfffffffc005c1947 */ /* 0x000fec000383ffff */
.L_x_1:
[----:B0-----:R-:W-:Y:S05]  /*0470*/  BSYNC.RECONVERGENT B0 ;  /* 0x0000000000007941 */ /* 0x001fea0003800200 */
.L_x_0:
[----:B------:R-:W-:Y:S04]  /*0480*/  BSSY.RECONVERGENT B0, `(.L_x_3) ;  /* 0x0000039000007945 */ /* 0x000fe80003800200 */
[----:B------:R-:W-:Y:S05]  /*0490*/  @!P0 BRA `(.L_x_4) ;  /* 0x0000000000dc8947 */ /* 0x000fea0003800000 */
[----:B------:R-:W-:Y:S01]  /*04a0*/  ISETP.GE.U32.AND P0, PT, R25, 0x4, PT ;  /* 0x000000041900780c */ /* 0x000fe20003f06070 */
[----:B------:R-:W-:Y:S01]  /*04b0*/  BSSY.RECONVERGENT B1, `(.L_x_5) ;  /* 0x000001a000017945 */ /* 0x000fe20003800200 */
[----:B------:R-:W-:-:S04]  /*04c0*/  LOP3.LUT R12, R16, 0x3, RZ, 0xc0, !PT ;  /* 0x00000003100c7812 */ /* 0x000fc800078ec0ff */
[----:B------:R-:W-:-:S07]  /*04d0*/  ISETP.NE.AND P1, PT, R12, RZ, PT ;  /* 0x000000ff0c00720c */ /* 0x000fce0003f25270 */
[----:B------:R-:W-:Y:S06]  /*04e0*/  @!P0 BRA `(.L_x_6) ;  /* 0x0000000000588947 */ /* 0x000fec0003800000 */
[----:B------:R-:W0:Y:S01]  /*04f0*/  LDC.64 R8, c[0x0][0x388] ;  /* 0x0000e200ff087b82 */ /* 0x000e220000000a00 */
[----:B------:R-:W-:-:S07]  /*0500*/  IMAD R5, R18, R15, R0 ;  /* 0x0000000f12057224 */ /* 0x000fce00078e0200 */
[----:B------:R-:W1:Y:S01]  /*0510*/  LDC.64 R2, c[0x0][0x380] ;  /* 0x0000e000ff027b82 */ /* 0x000e620000000a00 */
[----:B0-----:R-:W-:-:S04]  /*0520*/  IMAD.WIDE R8, R5, 0x4, R8 ;  /* 0x0000000405087825 */ /* 0x001fc800078e0208 */
[----:B------:R-:W-:Y:S02]  /*0530*/  IMAD R5, R14, R15, R18 ;  /* 0x0000000f0e057224 */ /* 0x000fe400078e0212 */
[----:B------:R-:W-:Y:S02]  /*0540*/  IMAD.WIDE R10, R15, 0x4, R8 ;  /* 0x000000040f0a7825 */ /* 0x000fe400078e0208 */
[----:B------:R-:W2:Y:S02]  /*0550*/  LDG.E.CONSTANT R8, desc[UR4][R8.64] ;  /* 0x0000000408087981 */ /* 0x000ea4000c1e9900 */
[----:B-1----:R-:W-:-:S04]  /*0560*/  IMAD.WIDE R2, R5, 0x4, R2 ;  /* 0x0000000405027825 */ /* 0x002fc800078e0202 */
[C---:B------:R-:W-:Y:S01]  /*0570*/  IMAD.WIDE R4, R15.reuse, 0x4, R10 ;  /* 0x000000040f047825 */ /* 0x040fe200078e020a */
[----:B------:R-:W2:Y:S04]  /*0580*/  LDG.E.CONSTANT R13, desc[UR4][R2.64] ;  /* 0x00000004020d7981 */ /* 0x000ea8000c1e9900 */
[----:B------:R-:W3:Y:S01]  /*0590*/  LDG.E.CONSTANT R10, desc[UR4][R10.64] ;  /* 0x000000040a0a7981 */ /* 0x000ee2000c1e9900 */
[----:B------:R-:W-:-:S03]  /*05a0*/  IMAD.WIDE R6, R15, 0x4, R4 ;  /* 0x000000040f067825 */ /* 0x000fc600078e0204 */
[----:B------:R-:W3:Y:S04]  /*05b0*/  LDG.E.CONSTANT R20, desc[UR4][R2.64+0x4] ;  /* 0x0000040402147981 */ /* 0x000ee8000c1e9900 */
[----:B------:R-:W4:Y:S04]  /*05c0*/  LDG.E.CONSTANT R17, desc[UR4][R4.64] ;  /* 0x0000000404117981 */ /* 0x000f28000c1e9900 */
[----:B------:R-:W4:Y:S04]  /*05d0*/  LDG.E.CONSTANT R22, desc[UR4][R2.64+0x8] ;  /* 0x0000080402167981 */ /* 0x000f28000c1e9900 */
[----:B------:R-:W5:Y:S04]  /*05e0*/  LDG.E.CONSTANT R24, desc[UR4][R2.64+0xc] ;  /* 0x00000c0402187981 */ /* 0x000f68000c1e9900 */
[----:B------:R-:W5:Y:S01]  /*05f0*/  LDG.E.CONSTANT R6, desc[UR4][R6.64] ;  /* 0x0000000406067981 */ /* 0x000f62000c1e9900 */
[----:B------:R-:W-:Y:S01]  /*0600*/  IADD3 R18, PT, PT, R18, 0x4, RZ ;  /* 0x0000000412127810 */ /* 0x000fe20007ffe0ff */
[----:B--2---:R-:W-:-:S04]  /*0610*/  FFMA R13, R13, R8, R26 ;  /* 0x000000080d0d7223 */ /* 0x004fc8000000001a */
[----:B---3--:R-:W-:-:S04]  /*0620*/  FFMA R13, R20, R10, R13 ;  /* 0x0000000a140d7223 */ /* 0x008fc8000000000d */
[----:B----4-:R-:W-:-:S04]  /*0630*/  FFMA R13, R22, R17, R13 ;  /* 0x00000011160d7223 */ /* 0x010fc8000000000d */
[----:B-----5:R-:W-:-:S07]  /*0640*/  FFMA R26, R24, R6, R13 ;  /* 0x00000006181a7223 */ /* 0x020fce000000000d */
.L_x_6:
[----:B------:R-:W-:Y:S05]  /*0650*/  BSYNC.RECONVERGENT B1 ;  /* 0x0000000000017941 */ /* 0x000fea0003800200 */
.L_x_5:
[----:B------:R-:W-:Y:S05]  /*0660*/  @!P1 BRA `(.L_x_4) ;  /* 0x0000000000689947 */ /* 0x000fea0003800000 */
[----:B------:R-:W0:Y:S01]  /*0670*/  LDC.64 R8, c[0x0][0x388] ;  /* 0x0000e200ff087b82 */ /* 0x000e220000000a00 */
[----:B------:R-:W-:Y:S02]  /*0680*/  ISETP.NE.AND P0, PT, R12, 0x1, PT ;  /* 0x000000010c00780c */ /* 0x000fe40003f05270 */
[----:B------:R-:W-:-:S04]  /*0690*/  LOP3.LUT R16, R16, 0x1, RZ, 0xc0, !PT ;  /* 0x0000000110107812 */ /* 0x000fc800078ec0ff */
[----:B------:R-:W-:Y:S01]  /*06a0*/  ISETP.NE.U32.AND P1, PT, R16, 0x1, PT ;  /* 0x000000011000780c */ /* 0x000fe20003f25070 */
[----:B------:R-:W1:Y:S06]  /*06b0*/  LDC.64 R6, c[0x0][0x380] ;  /* 0x0000e000ff067b82 */ /* 0x000e6c0000000a00 */
[-C--:B------:R-:W-:Y:S02]  /*06c0*/  @P0 IMAD R11, R18, R15.reuse, R0 ;  /* 0x0000000f120b0224 */ /* 0x080fe400078e0200 */
[----:B------:R-:W2:Y:S01]  /*06d0*/  LDC.64 R4, c[0x0][0x380] ;  /* 0x0000e000ff047b82 */ /* 0x000ea20000000a00 */
[----:B------:R-:W-:Y:S01]  /*06e0*/  @P0 IMAD R13, R14, R15, R18 ;  /* 0x0000000f0e0d0224 */ /* 0x000fe200078e0212 */
[----:B------:R-:W-:-:S05]  /*06f0*/  @P0 IADD3 R18, PT, PT, R18, 0x2, RZ ;  /* 0x0000000212120810 */ /* 0x000fca0007ffe0ff */
[----:B------:R-:W-:Y:S01]  /*0700*/  @!P1 IMAD R17, R18, R15, R0 ;  /* 0x0000000f12119224 */ /* 0x000fe200078e0200 */
[----:B------:R-:W3:Y:S01]  /*0710*/  LDC.64 R2, c[0x0][0x388] ;  /* 0x0000e200ff027b82 */ /* 0x000ee20000000a00 */
[----:B0-----:R-:W-:-:S05]  /*0720*/  @P0 IMAD.WIDE R10, R11, 0x4, R8 ;  /* 0x000000040b0a0825 */ /* 0x001fca00078e0208 */
[----:B------:R-:W4:Y:S01]  /*0730*/  @P0 LDG.E.CONSTANT R12, desc[UR4][R10.64] ;  /* 0x000000040a0c0981 */ /* 0x000f22000c1e9900 */
[----:B-1----:R-:W-:-:S04]  /*0740*/  @P0 IMAD.WIDE R8, R13, 0x4, R6 ;  /* 0x000000040d080825 */ /* 0x002fc800078e0206 */
[----:B------:R-:W-:Y:S01]  /*0750*/  @!P1 IMAD R13, R14, R15, R18 ;  /* 0x0000000f0e0d9224 */ /* 0x000fe200078e0212 */
[----:B------:R-:W4:Y:S01]  /*0760*/  @P0 LDG.E.CONSTANT R19, desc[UR4][R8.64] ;  /* 0x0000000408130981 */ /* 0x000f22000c1e9900 */
[----:B------:R-:W-:-:S03]  /*0770*/  @P0 IMAD.WIDE R6, R15, 0x4, R10 ;  /* 0x000000040f060825 */ /* 0x000fc600078e020a */
[----:B------:R-:W5:Y:S01]  /*0780*/  @P0 LDG.E.CONSTANT R21, desc[UR4][R8.64+0x4] ;  /* 0x0000040408150981 */ /* 0x000f62000c1e9900 */
[----:B--2---:R-:W-:-:S03]  /*0790*/  @!P1 IMAD.WIDE R4, R13, 0x4, R4 ;  /* 0x000000040d049825 */ /* 0x004fc600078e0204 */
[----:B------:R-:W5:Y:S01]  /*07a0*/  @P0 LDG.E.CONSTANT R6, desc[UR4][R6.64] ;  /* 0x0000000406060981 */ /* 0x000f62000c1e9900 */
[----:B---3--:R-:W-:-:S03]  /*07b0*/  @!P1 IMAD.WIDE R2, R17, 0x4, R2 ;  /* 0x0000000411029825 */ /* 0x008fc600078e0202 */
[----:B------:R-:W2:Y:S04]  /*07c0*/  @!P1 LDG.E.CONSTANT R5, desc[UR4][R4.64] ;  /* 0x0000000404059981 */ /* 0x000ea8000c1e9900 */
[----:B------:R-:W2:Y:S01]  /*07d0*/  @!P1 LDG.E.CONSTANT R2, desc[UR4][R2.64] ;  /* 0x0000000402029981 */ /* 0x000ea2000c1e9900 */
[----:B----4-:R-:W-:-:S04]  /*07e0*/  @P0 FFMA R12, R19, R12, R26 ;  /* 0x0000000c130c0223 */ /* 0x010fc8000000001a */
[----:B-----5:R-:W-:-:S04]  /*07f0*/  @P0 FFMA R26, R21, R6, R12 ;  /* 0x00000006151a0223 */ /* 0x020fc8000000000c */
[----:B--2---:R-:W-:-:S07]  /*0800*/  @!P1 FFMA R26, R5, R2, R26 ;  /* 0x00000002051a9223 */ /* 0x004fce000000001a */
.L_x_4:
[----:B------:R-:W-:Y:S05]  /*0810*/  BSYNC.RECONVERGENT B0 ;  /* 0x0000000000007941 */ /* 0x000fea0003800200 */
.L_x_3:
[----:B------:R-:W0:Y:S01]  /*0820*/  LDC.64 R2, c[0x0][0x390] ;  /* 0x0000e400ff027b82 */ /* 0x000e220000000a00 */
[----:B------:R-:W-:-:S04]  /*0830*/  IMAD R15, R14, R15, R0 ;  /* 0x0000000f0e0f7224 */ /* 0x000fc800078e0200 */
[----:B0-----:R-:W-:-:S05]  /*0840*/  IMAD.WIDE R2, R15, 0x4, R2 ;  /* 0x000000040f027825 */ /* 0x001fca00078e0202 */
[----:B------:R-:W-:Y:S01]  /*0850*/  STG.E desc[UR4][R2.64], R26 ;  /* 0x0000001a02007986 */ /* 0x000fe2000c101904 */
[----:B------:R-:W-:Y:S05]  /*0860*/  EXIT ;  /* 0x000000000000794d */ /* 0x000fea0003800000 */
.L_x_7:
[----:B------:R-:W-:-:S00]  /*0870*/  BRA `(.L_x_7) ;  /* 0xfffffffc00fc7947 */ /* 0x000fc0000383ffff */
[----:B------:R-:W-:-:S00]  /*0880*/  NOP ;  /* 0x0000000000007918 */ /* 0x000fc00000000000 */
[----:B------:R-:W-:-:S00]  /*0890*/  NOP ;  /* 0x0000000000007918 */ /* 0x000fc00000000000 */
[----:B------:R-:W-:-:S00]  /*08a0*/  NOP ;  /* 0x0000000000007918 */ /* 0x000fc00000000000 */
[----:B------:R-:W-:-:S00]  /*08b0*/  NOP ;  /* 0x0000000000007918 */ /* 0x000fc00000000000 */
[----:B------:R-:W-:-:S00]  /*08c0*/  NOP ;  /* 0x0000000000007918 */ /* 0x000fc00000000000 */
[----:B------:R-:W-:-:S00]  /*08d0*/  NOP ;  /* 0x0000000000007918 */ /* 0x000fc00000000000 */
[----:B------:R-:W-:-:S00]  /*08e0*/  NOP ;  /* 0x0000000000007918 */ /* 0x000fc00000000000 */
[----:B------:R-:W-:-:S00]  /*08f0*/  NOP ;  /* 0x0000000000007918 */ /* 0x000fc00000000000 */
.L_x_8:


//--------------------- .nv.shared.reserved.0     --------------------------
	.section	.nv.shared.reserved.0,"aw",@nobits
	.weak		__nv_reservedSMEM_offset_0_alias
	.size		__nv_reservedSMEM_offset_0_alias, 0, 64
	.other		__nv_reservedSMEM_offset_0_alias,@"STO_CUDA_RESERVED_SHARED STV_DEFAULT"
__nv_reservedSMEM_offset_0_alias:
	.zero		0
	.zero		64


//--------------------- .nv.constant0._Z30lower_triangular_matmul_kernelPKfS0_Pfi --------------------------
	.section	.nv.constant0._Z30lower_triangular_matmul_kernelPKfS0_Pfi,"a",@progbits
	.sectionflags	@""
	.align	4
.nv.constant0._Z30lower_triangular_matmul_kernelPKfS0_Pfi:
	.zero		924


//--------------------- SYMBOLS --------------------------

	.type		.nv.reservedSmem.offset0,@object
	.size		.nv.reservedSmem.offset0,0x4
